//
// Generated by NVIDIA NVVM Compiler
//
// Compiler Build ID: CL-36424714
// Cuda compilation tools, release 13.0, V13.0.88
// Based on NVVM 20.0.0
//

.version 9.0
.target sm_100
.address_size 64

	// .globl	_Z7upsweepPiii

.visible .entry _Z7upsweepPiii(
	.param .u64 .ptr .align 1 _Z7upsweepPiii_param_0,
	.param .u32 _Z7upsweepPiii_param_1,
	.param .u32 _Z7upsweepPiii_param_2
)
{
	.reg .pred 	%p<2>;
	.reg .b32 	%r<16>;
	.reg .b64 	%rd<7>;

	ld.param.u64 	%rd1, [_Z7upsweepPiii_param_0];
	ld.param.u32 	%r4, [_Z7upsweepPiii_param_1];
	ld.param.u32 	%r3, [_Z7upsweepPiii_param_2];
	mov.u32 	%r5, %ctaid.x;
	mov.u32 	%r6, %ntid.x;
	mov.u32 	%r7, %tid.x;
	mad.lo.s32 	%r8, %r5, %r6, %r7;
	mul.lo.s32 	%r9, %r8, %r3;
	shl.b32 	%r1, %r9, 1;
	shl.b32 	%r10, %r3, 1;
	add.s32 	%r2, %r1, %r10;
	setp.gt.s32 	%p1, %r2, %r4;
	@%p1 bra 	$L__BB0_2;
	cvta.to.global.u64 	%rd2, %rd1;
	add.s32 	%r11, %r3, %r1;
	add.s32 	%r12, %r11, -1;
	mul.wide.s32 	%rd3, %r12, 4;
	add.s64 	%rd4, %rd2, %rd3;
	ld.global.u32 	%r13, [%rd4];
	mul.wide.s32 	%rd5, %r2, 4;
	add.s64 	%rd6, %rd2, %rd5;
	ld.global.u32 	%r14, [%rd6+-4];
	add.s32 	%r15, %r14, %r13;
	st.global.u32 	[%rd6+-4], %r15;
$L__BB0_2:
	ret;

}
	// .globl	_Z9downsweepPiii
.visible .entry _Z9downsweepPiii(
	.param .u64 .ptr .align 1 _Z9downsweepPiii_param_0,
	.param .u32 _Z9downsweepPiii_param_1,
	.param .u32 _Z9downsweepPiii_param_2
)
{
	.reg .pred 	%p<2>;
	.reg .b32 	%r<16>;
	.reg .b64 	%rd<7>;

	ld.param.u64 	%rd1, [_Z9downsweepPiii_param_0];
	ld.param.u32 	%r4, [_Z9downsweepPiii_param_1];
	ld.param.u32 	%r3, [_Z9downsweepPiii_param_2];
	mov.u32 	%r5, %ctaid.x;
	mov.u32 	%r6, %ntid.x;
	mov.u32 	%r7, %tid.x;
	mad.lo.s32 	%r8, %r5, %r6, %r7;
	mul.lo.s32 	%r9, %r8, %r3;
	shl.b32 	%r1, %r9, 1;
	shl.b32 	%r10, %r3, 1;
	add.s32 	%r2, %r1, %r10;
	setp.gt.s32 	%p1, %r2, %r4;
	@%p1 bra 	$L__BB1_2;
	cvta.to.global.u64 	%rd2, %rd1;
	add.s32 	%r11, %r3, %r1;
	add.s32 	%r12, %r11, -1;
	mul.wide.s32 	%rd3, %r12, 4;
	add.s64 	%rd4, %rd2, %rd3;
	ld.global.u32 	%r13, [%rd4];
	mul.wide.s32 	%rd5, %r2, 4;
	add.s64 	%rd6, %rd2, %rd5;
	ld.global.u32 	%r14, [%rd6+-4];
	st.global.u32 	[%rd4], %r14;
	add.s32 	%r15, %r14, %r13;
	st.global.u32 	[%rd6+-4], %r15;
$L__BB1_2:
	ret;

}
	// .globl	_Z14make_inclusivePiS_i
.visible .entry _Z14make_inclusivePiS_i(
	.param .u64 .ptr .align 1 _Z14make_inclusivePiS_i_param_0,
	.param .u64 .ptr .align 1 _Z14make_inclusivePiS_i_param_1,
	.param .u32 _Z14make_inclusivePiS_i_param_2
)
{
	.reg .pred 	%p<2>;
	.reg .b32 	%r<9>;
	.reg .b64 	%rd<8>;

	ld.param.u64 	%rd1, [_Z14make_inclusivePiS_i_param_0];
	ld.param.u64 	%rd2, [_Z14make_inclusivePiS_i_param_1];
	ld.param.u32 	%r2, [_Z14make_inclusivePiS_i_param_2];
	mov.u32 	%r3, %ctaid.x;
	mov.u32 	%r4, %ntid.x;
	mov.u32 	%r5, %tid.x;
	mad.lo.s32 	%r1, %r3, %r4, %r5;
	setp.ge.s32 	%p1, %r1, %r2;
	@%p1 bra 	$L__BB2_2;
	cvta.to.global.u64 	%rd3, %rd2;
	cvta.to.global.u64 	%rd4, %rd1;
	mul.wide.s32 	%rd5, %r1, 4;
	add.s64 	%rd6, %rd3, %rd5;
	ld.global.u32 	%r6, [%rd6];
	add.s64 	%rd7, %rd4, %rd5;
	ld.global.u32 	%r7, [%rd7];
	add.s32 	%r8, %r7, %r6;
	st.global.u32 	[%rd7], %r8;
$L__BB2_2:
	ret;

}


// ===== COMPILED SASS (sm_100) =====

	.target	sm_100

	.elftype	@"ET_EXEC"


//--------------------- .note.nv.tkinfo           --------------------------
	.section	.note.nv.tkinfo,"",@"SHT_NOTE"
	.sectionflags	@"SHF_NOTE_NV_TKINFO"
	.tkinfo
        /*0018*/ 	.word	0x00000002
        /*0030*/ 	.string	""
        /*0030*/ 	.string	"ptxas"
        /*0030*/ 	.string	"Cuda compilation tools, release 13.0, V13.0.88"
        /*0030*/ 	.string	"Build cuda_13.0.r13.0/compiler.36424714_0"
        /*0030*/ 	.string	"-arch sm_100 -m 64 "



//--------------------- .note.nv.cuinfo           --------------------------
	.section	.note.nv.cuinfo,"",@"SHT_NOTE"
	.sectionflags	@"SHF_NOTE_NV_CUINFO"
        /*0018*/ 	.short	0x0002
        /*001a*/ 	.short	0x0064
        /*001c*/ 	.short	0x0082
	.zero		2


//--------------------- .nv.info                  --------------------------
	.section	.nv.info,"",@"SHT_CUDA_INFO"
	.align	4


	//----- nvinfo : EIATTR_REGCOUNT
	.align		4
        /*0000*/ 	.byte	0x04, 0x2f
        /*0002*/ 	.short	(.L_1 - .L_0)
	.align		4
.L_0:
        /*0004*/ 	.word	index@(_Z7upsweepPiii)
        /*0008*/ 	.word	0x0000000c


	//----- nvinfo : EIATTR_FRAME_SIZE
	.align		4
.L_1:
        /*000c*/ 	.byte	0x04, 0x11
        /*000e*/ 	.short	(.L_3 - .L_2)
	.align		4
.L_2:
        /*0010*/ 	.word	index@(_Z7upsweepPiii)
        /*0014*/ 	.word	0x00000000


	//----- nvinfo : EIATTR_REGCOUNT
	.align		4
.L_3:
        /*0018*/ 	.byte	0x04, 0x2f
        /*001a*/ 	.short	(.L_5 - .L_4)
	.align		4
.L_4:
        /*001c*/ 	.word	index@(_Z9downsweepPiii)
        /*0020*/ 	.word	0x0000000c


	//----- nvinfo : EIATTR_FRAME_SIZE
	.align		4
.L_5:
        /*0024*/ 	.byte	0x04, 0x11
        /*0026*/ 	.short	(.L_7 - .L_6)
	.align		4
.L_6:
        /*0028*/ 	.word	index@(_Z9downsweepPiii)
        /*002c*/ 	.word	0x00000000


	//----- nvinfo : EIATTR_REGCOUNT
	.align		4
.L_7:
        /*0030*/ 	.byte	0x04, 0x2f
        /*0032*/ 	.short	(.L_9 - .L_8)
	.align		4
.L_8:
        /*0034*/ 	.word	index@(_Z14make_inclusivePiS_i)
        /*0038*/ 	.word	0x0000000a


	//----- nvinfo : EIATTR_FRAME_SIZE
	.align		4
.L_9:
        /*003c*/ 	.byte	0x04, 0x11
        /*003e*/ 	.short	(.L_11 - .L_10)
	.align		4
.L_10:
        /*0040*/ 	.word	index@(_Z14make_inclusivePiS_i)
        /*0044*/ 	.word	0x00000000


	//----- nvinfo : EIATTR_MIN_STACK_SIZE
	.align		4
.L_11:
        /*0048*/ 	.byte	0x04, 0x12
        /*004a*/ 	.short	(.L_13 - .L_12)
	.align		4
.L_12:
        /*004c*/ 	.word	index@(_Z14make_inclusivePiS_i)
        /*0050*/ 	.word	0x00000000


	//----- nvinfo : EIATTR_MIN_STACK_SIZE
	.align		4
.L_13:
        /*0054*/ 	.byte	0x04, 0x12
        /*0056*/ 	.short	(.L_15 - .L_14)
	.align		4
.L_14:
        /*0058*/ 	.word	index@(_Z9downsweepPiii)
        /*005c*/ 	.word	0x00000000


	//----- nvinfo : EIATTR_MIN_STACK_SIZE
	.align		4
.L_15:
        /*0060*/ 	.byte	0x04, 0x12
        /*0062*/ 	.short	(.L_17 - .L_16)
	.align		4
.L_16:
        /*0064*/ 	.word	index@(_Z7upsweepPiii)
        /*0068*/ 	.word	0x00000000
.L_17:


//--------------------- .nv.compat                --------------------------
	.section	.nv.compat,"",@"SHT_CUDA_COMPAT_INFO"
	.align	4
        /*0000*/ 	.byte	0x02, 0x09, 0x00, 0x00, 0x02, 0x02, 0x01, 0x00, 0x02, 0x05, 0x05, 0x00, 0x03, 0x07, 0x01, 0x01
        /*0010*/ 	.byte	0x02, 0x03, 0x00, 0x00, 0x02, 0x06, 0x01, 0x00, 0x04, 0x0b, 0x08, 0x00, 0x09, 0x00, 0x00, 0x00
        /*0020*/ 	.byte	0x00, 0x00, 0x00, 0x00


//--------------------- .nv.info._Z14make_inclusivePiS_i --------------------------
	.section	.nv.info._Z14make_inclusivePiS_i,"",@"SHT_CUDA_INFO"
	.sectionflags	@""
	.align	4


	//----- nvinfo : EIATTR_CUDA_API_VERSION
	.align		4
        /*0000*/ 	.byte	0x04, 0x37
        /*0002*/ 	.short	(.L_19 - .L_18)
.L_18:
        /*0004*/ 	.word	0x00000082


	//----- nvinfo : EIATTR_KPARAM_INFO
	.align		4
.L_19:
        /*0008*/ 	.byte	0x04, 0x17
        /*000a*/ 	.short	(.L_21 - .L_20)
.L_20:
        /*000c*/ 	.word	0x00000000
        /*0010*/ 	.short	0x0002
        /*0012*/ 	.short	0x0010
        /*0014*/ 	.byte	0x00, 0xf0, 0x11, 0x00


	//----- nvinfo : EIATTR_KPARAM_INFO
	.align		4
.L_21:
        /*0018*/ 	.byte	0x04, 0x17
        /*001a*/ 	.short	(.L_23 - .L_22)
.L_22:
        /*001c*/ 	.word	0x00000000
        /*0020*/ 	.short	0x0001
        /*0022*/ 	.short	0x0008
        /*0024*/ 	.byte	0x00, 0xf5, 0x21, 0x00


	//----- nvinfo : EIATTR_KPARAM_INFO
	.align		4
.L_23:
        /*0028*/ 	.byte	0x04, 0x17
        /*002a*/ 	.short	(.L_25 - .L_24)
.L_24:
        /*002c*/ 	.word	0x00000000
        /*0030*/ 	.short	0x0000
        /*0032*/ 	.short	0x0000
        /*0034*/ 	.byte	0x00, 0xf5, 0x21, 0x00


	//----- nvinfo : EIATTR_SPARSE_MMA_MASK
	.align		4
.L_25:
        /*0038*/ 	.byte	0x03, 0x50
        /*003a*/ 	.short	0x0000


	//----- nvinfo : EIATTR_MAXREG_COUNT
	.align		4
        /*003c*/ 	.byte	0x03, 0x1b
        /*003e*/ 	.short	0x00ff


	//----- nvinfo : EIATTR_MERCURY_ISA_VERSION
	.align		4
        /*0040*/ 	.byte	0x03, 0x5f
        /*0042*/ 	.short	0x0101


	//----- nvinfo : EIATTR_VRC_CTA_INIT_COUNT
	.align		4
        /*0044*/ 	.byte	0x02, 0x4a
	.zero		1
	.zero		1


	//----- nvinfo : EIATTR_EXIT_INSTR_OFFSETS
	.align		4
        /*0048*/ 	.byte	0x04, 0x1c
        /*004a*/ 	.short	(.L_27 - .L_26)


	//   ....[0]....
.L_26:
        /*004c*/ 	.word	0x00000070


	//   ....[1]....
        /*0050*/ 	.word	0x00000110


	//----- nvinfo : EIATTR_CBANK_PARAM_SIZE
	.align		4
.L_27:
        /*0054*/ 	.byte	0x03, 0x19
        /*0056*/ 	.short	0x0014


	//----- nvinfo : EIATTR_PARAM_CBANK
	.align		4
        /*0058*/ 	.byte	0x04, 0x0a
        /*005a*/ 	.short	(.L_29 - .L_28)
	.align		4
.L_28:
        /*005c*/ 	.word	index@(.nv.constant0._Z14make_inclusivePiS_i)
        /*0060*/ 	.short	0x0380
        /*0062*/ 	.short	0x0014


	//----- nvinfo : EIATTR_SW_WAR
	.align		4
.L_29:
        /*0064*/ 	.byte	0x04, 0x36
        /*0066*/ 	.short	(.L_31 - .L_30)
.L_30:
        /*0068*/ 	.word	0x00000008
.L_31:


//--------------------- .nv.info._Z9downsweepPiii --------------------------
	.section	.nv.info._Z9downsweepPiii,"",@"SHT_CUDA_INFO"
	.sectionflags	@""
	.align	4


	//----- nvinfo : EIATTR_CUDA_API_VERSION
	.align		4
        /*0000*/ 	.byte	0x04, 0x37
        /*0002*/ 	.short	(.L_33 - .L_32)
.L_32:
        /*0004*/ 	.word	0x00000082


	//----- nvinfo : EIATTR_KPARAM_INFO
	.align		4
.L_33:
        /*0008*/ 	.byte	0x04, 0x17
        /*000a*/ 	.short	(.L_35 - .L_34)
.L_34:
        /*000c*/ 	.word	0x00000000
        /*0010*/ 	.short	0x0002
        /*0012*/ 	.short	0x000c
        /*0014*/ 	.byte	0x00, 0xf0, 0x11, 0x00


	//----- nvinfo : EIATTR_KPARAM_INFO
	.align		4
.L_35:
        /*0018*/ 	.byte	0x04, 0x17
        /*001a*/ 	.short	(.L_37 - .L_36)
.L_36:
        /*001c*/ 	.word	0x00000000
        /*0020*/ 	.short	0x0001
        /*0022*/ 	.short	0x0008
        /*0024*/ 	.byte	0x00, 0xf0, 0x11, 0x00


	//----- nvinfo : EIATTR_KPARAM_INFO
	.align		4
.L_37:
        /*0028*/ 	.byte	0x04, 0x17
        /*002a*/ 	.short	(.L_39 - .L_38)
.L_38:
        /*002c*/ 	.word	0x00000000
        /*0030*/ 	.short	0x0000
        /*0032*/ 	.short	0x0000
        /*0034*/ 	.byte	0x00, 0xf5, 0x21, 0x00


	//----- nvinfo : EIATTR_SPARSE_MMA_MASK
	.align		4
.L_39:
        /*0038*/ 	.byte	0x03, 0x50
        /*003a*/ 	.short	0x0000


	//----- nvinfo : EIATTR_MAXREG_COUNT
	.align		4
        /*003c*/ 	.byte	0x03, 0x1b
        /*003e*/ 	.short	0x00ff


	//----- nvinfo : EIATTR_MERCURY_ISA_VERSION
	.align		4
        /*0040*/ 	.byte	0x03, 0x5f
        /*0042*/ 	.short	0x0101


	//----- nvinfo : EIATTR_VRC_CTA_INIT_COUNT
	.align		4
        /*0044*/ 	.byte	0x02, 0x4a
	.zero		1
	.zero		1


	//----- nvinfo : EIATTR_EXIT_INSTR_OFFSETS
	.align		4
        /*0048*/ 	.byte	0x04, 0x1c
        /*004a*/ 	.short	(.L_41 - .L_40)


	//   ....[0]....
.L_40:
        /*004c*/ 	.word	0x000000a0


	//   ....[1]....
        /*0050*/ 	.word	0x00000150


	//----- nvinfo : EIATTR_CBANK_PARAM_SIZE
	.align		4
.L_41:
        /*0054*/ 	.byte	0x03, 0x19
        /*0056*/ 	.short	0x0010


	//----- nvinfo : EIATTR_PARAM_CBANK
	.align		4
        /*0058*/ 	.byte	0x04, 0x0a
        /*005a*/ 	.short	(.L_43 - .L_42)
	.align		4
.L_42:
        /*005c*/ 	.word	index@(.nv.constant0._Z9downsweepPiii)
        /*0060*/ 	.short	0x0380
        /*0062*/ 	.short	0x0010


	//----- nvinfo : EIATTR_SW_WAR
	.align		4
.L_43:
        /*0064*/ 	.byte	0x04, 0x36
        /*0066*/ 	.short	(.L_45 - .L_44)
.L_44:
        /*0068*/ 	.word	0x00000008
.L_45:


//--------------------- .nv.info._Z7upsweepPiii   --------------------------
	.section	.nv.info._Z7upsweepPiii,"",@"SHT_CUDA_INFO"
	.sectionflags	@""
	.align	4


	//----- nvinfo : EIATTR_CUDA_API_VERSION
	.align		4
        /*0000*/ 	.byte	0x04, 0x37
        /*0002*/ 	.short	(.L_47 - .L_46)
.L_46:
        /*0004*/ 	.word	0x00000082


	//----- nvinfo : EIATTR_KPARAM_INFO
	.align		4
.L_47:
        /*0008*/ 	.byte	0x04, 0x17
        /*000a*/ 	.short	(.L_49 - .L_48)
.L_48:
        /*000c*/ 	.word	0x00000000
        /*0010*/ 	.short	0x0002
        /*0012*/ 	.short	0x000c
        /*0014*/ 	.byte	0x00, 0xf0, 0x11, 0x00


	//----- nvinfo : EIATTR_KPARAM_INFO
	.align		4
.L_49:
        /*0018*/ 	.byte	0x04, 0x17
        /*001a*/ 	.short	(.L_51 - .L_50)
.L_50:
        /*001c*/ 	.word	0x00000000
        /*0020*/ 	.short	0x0001
        /*0022*/ 	.short	0x0008
        /*0024*/ 	.byte	0x00, 0xf0, 0x11, 0x00


	//----- nvinfo : EIATTR_KPARAM_INFO
	.align		4
.L_51:
        /*0028*/ 	.byte	0x04, 0x17
        /*002a*/ 	.short	(.L_53 - .L_52)
.L_52:
        /*002c*/ 	.word	0x00000000
        /*0030*/ 	.short	0x0000
        /*0032*/ 	.short	0x0000
        /*0034*/ 	.byte	0x00, 0xf5, 0x21, 0x00


	//----- nvinfo : EIATTR_SPARSE_MMA_MASK
	.align		4
.L_53:
        /*0038*/ 	.byte	0x03, 0x50
        /*003a*/ 	.short	0x0000


	//----- nvinfo : EIATTR_MAXREG_COUNT
	.align		4
        /*003c*/ 	.byte	0x03, 0x1b
        /*003e*/ 	.short	0x00ff


	//----- nvinfo : EIATTR_MERCURY_ISA_VERSION
	.align		4
        /*0040*/ 	.byte	0x03, 0x5f
        /*0042*/ 	.short	0x0101


	//----- nvinfo : EIATTR_VRC_CTA_INIT_COUNT
	.align		4
        /*0044*/ 	.byte	0x02, 0x4a
	.zero		1
	.zero		1


	//----- nvinfo : EIATTR_EXIT_INSTR_OFFSETS
	.align		4
        /*0048*/ 	.byte	0x04, 0x1c
        /*004a*/ 	.short	(.L_55 - .L_54)


	//   ....[0]....
.L_54:
        /*004c*/ 	.word	0x000000a0


	//   ....[1]....
        /*0050*/ 	.word	0x00000140


	//----- nvinfo : EIATTR_CBANK_PARAM_SIZE
	.align		4
.L_55:
        /*0054*/ 	.byte	0x03, 0x19
        /*0056*/ 	.short	0x0010


	//----- nvinfo : EIATTR_PARAM_CBANK
	.align		4
        /*0058*/ 	.byte	0x04, 0x0a
        /*005a*/ 	.short	(.L_57 - .L_56)
	.align		4
.L_56:
        /*005c*/ 	.word	index@(.nv.constant0._Z7upsweepPiii)
        /*0060*/ 	.short	0x0380
        /*0062*/ 	.short	0x0010


	//----- nvinfo : EIATTR_SW_WAR
	.align		4
.L_57:
        /*0064*/ 	.byte	0x04, 0x36
        /*0066*/ 	.short	(.L_59 - .L_58)
.L_58:
        /*0068*/ 	.word	0x00000008
.L_59:


//--------------------- .nv.callgraph             --------------------------
	.section	.nv.callgraph,"",@"SHT_CUDA_CALLGRAPH"
	.align	4
	.sectionentsize	8
	.align		4
        /*0000*/ 	.word	0x00000000
	.align		4
        /*0004*/ 	.word	0xffffffff
	.align		4
        /*0008*/ 	.word	0x00000000
	.align		4
        /*000c*/ 	.word	0xfffffffe
	.align		4
        /*0010*/ 	.word	0x00000000
	.align		4
        /*0014*/ 	.word	0xfffffffd
	.align		4
        /*0018*/ 	.word	0x00000000
	.align		4
        /*001c*/ 	.word	0xfffffffc


//--------------------- .text._Z14make_inclusivePiS_i --------------------------
	.section	.text._Z14make_inclusivePiS_i,"ax",@progbits
	.align	128
        .global         _Z14make_inclusivePiS_i
        .type           _Z14make_inclusivePiS_i,@function
        .size           _Z14make_inclusivePiS_i,(.L_x_3 - _Z14make_inclusivePiS_i)
        .other          _Z14make_inclusivePiS_i,@"STO_CUDA_ENTRY STV_DEFAULT"
_Z14make_inclusivePiS_i:
.text._Z14make_inclusivePiS_i:
[----:B------:R-:W-:Y:S01]  /*0000*/  LDC R1, c[0x0][0x37c] ;  /* 0x0000df00ff017b82 */ /* 0x000fe20000000800 */
[----:B------:R-:W0:Y:S07]  /*0010*/  S2R R0, SR_TID.X ;  /* 0x0000000000007919 */ /* 0x000e2e0000002100 */
[----:B------:R-:W0:Y:S01]  /*0020*/  S2UR UR4, SR_CTAID.X ;  /* 0x00000000000479c3 */ /* 0x000e220000002500 */
[----:B------:R-:W1:Y:S07]  /*0030*/  LDCU UR5, c[0x0][0x390] ;  /* 0x00007200ff0577ac */ /* 0x000e6e0008000800 */
[----:B------:R-:W0:Y:S02]  /*0040*/  LDC R7, c[0x0][0x360] ;  /* 0x0000d800ff077b82 */ /* 0x000e240000000800 */
[----:B0-----:R-:W-:-:S05]  /*0050*/  IMAD R7, R7, UR4, R0 ;  /* 0x0000000407077c24 */ /* 0x001fca000f8e0200 */
[----:B-1----:R-:W-:-:S13]  /*0060*/  ISETP.GE.AND P0, PT, R7, UR5, PT ;  /* 0x0000000507007c0c */ /* 0x002fda000bf06270 */
[----:B------:R-:W-:Y:S05]  /*0070*/  @P0 EXIT ;  /* 0x000000000000094d */ /* 0x000fea0003800000 */
[----:B------:R-:W0:Y:S01]  /*0080*/  LDC.64 R2, c[0x0][0x388] ;  /* 0x0000e200ff027b82 */ /* 0x000e220000000a00 */
[----:B------:R-:W1:Y:S07]  /*0090*/  LDCU.64 UR4, c[0x0][0x358] ;  /* 0x00006b00ff0477ac */ /* 0x000e6e0008000a00 */
[----:B------:R-:W2:Y:S01]  /*00a0*/  LDC.64 R4, c[0x0][0x380] ;  /* 0x0000e000ff047b82 */ /* 0x000ea20000000a00 */
[----:B0-----:R-:W-:-:S06]  /*00b0*/  IMAD.WIDE R2, R7, 0x4, R2 ;  /* 0x0000000407027825 */ /* 0x001fcc00078e0202 */
[----:B-1----:R-:W3:Y:S01]  /*00c0*/  LDG.E R2, desc[UR4][R2.64] ;  /* 0x0000000402027981 */ /* 0x002ee2000c1e1900 */
[----:B--2---:R-:W-:-:S05]  /*00d0*/  IMAD.WIDE R4, R7, 0x4, R4 ;  /* 0x0000000407047825 */ /* 0x004fca00078e0204 */
[----:B------:R-:W3:Y:S02]  /*00e0*/  LDG.E R7, desc[UR4][R4.64] ;  /* 0x0000000404077981 */ /* 0x000ee4000c1e1900 */
[----:B---3--:R-:W-:-:S05]  /*00f0*/  IADD3 R7, PT, PT, R2, R7, RZ ;  /* 0x0000000702077210 */ /* 0x008fca0007ffe0ff */
[----:B------:R-:W-:Y:S01]  /*0100*/  STG.E desc[UR4][R4.64], R7 ;  /* 0x0000000704007986 */ /* 0x000fe2000c101904 */
[----:B------:R-:W-:Y:S05]  /*0110*/  EXIT ;  /* 0x000000000000794d */ /* 0x000fea0003800000 */
.L_x_0:
[----:B------:R-:W-:-:S00]  /*0120*/  BRA `(.L_x_0) ;  /* 0xfffffffc00fc7947 */ /* 0x000fc0000383ffff */
[----:B------:R-:W-:-:S00]  /*0130*/  NOP ;  /* 0x0000000000007918 */ /* 0x000fc00000000000 */
        /* <DEDUP_REMOVED lines=12> */
.L_x_3:


//--------------------- .text._Z9downsweepPiii    --------------------------
	.section	.text._Z9downsweepPiii,"ax",@progbits
	.align	128
        .global         _Z9downsweepPiii
        .type           _Z9downsweepPiii,@function
        .size           _Z9downsweepPiii,(.L_x_4 - _Z9downsweepPiii)
        .other          _Z9downsweepPiii,@"STO_CUDA_ENTRY STV_DEFAULT"
_Z9downsweepPiii:
.text._Z9downsweepPiii:
[----:B------:R-:W-:Y:S01]  /*0000*/  LDC R1, c[0x0][0x37c] ;  /* 0x0000df00ff017b82 */ /* 0x000fe20000000800 */
[----:B------:R-:W0:Y:S07]  /*0010*/  S2R R3, SR_TID.X ;  /* 0x0000000000037919 */ /* 0x000e2e0000002100 */
[----:B------:R-:W0:Y:S08]  /*0020*/  S2UR UR4, SR_CTAID.X ;  /* 0x00000000000479c3 */ /* 0x000e300000002500 */
[----:B------:R-:W0:Y:S08]  /*0030*/  LDC R0, c[0x0][0x360] ;  /* 0x0000d800ff007b82 */ /* 0x000e300000000800 */
[----:B------:R-:W1:Y:S01]  /*0040*/  LDC.64 R8, c[0x0][0x388] ;  /* 0x0000e200ff087b82 */ /* 0x000e620000000a00 */
[----:B0-----:R-:W-:-:S04]  /*0050*/  IMAD R0, R0, UR4, R3 ;  /* 0x0000000400007c24 */ /* 0x001fc8000f8e0203 */
[----:B-1----:R-:W-:-:S05]  /*0060*/  IMAD R0, R0, R9, RZ ;  /* 0x0000000900007224 */ /* 0x002fca00078e02ff */
[----:B------:R-:W-:-:S04]  /*0070*/  SHF.L.U32 R0, R0, 0x1, RZ ;  /* 0x0000000100007819 */ /* 0x000fc800000006ff */
[----:B------:R-:W-:-:S04]  /*0080*/  LEA R7, R9, R0, 0x1 ;  /* 0x0000000009077211 */ /* 0x000fc800078e08ff */
[----:B------:R-:W-:-:S13]  /*0090*/  ISETP.GT.AND P0, PT, R7, R8, PT ;  /* 0x000000080700720c */ /* 0x000fda0003f04270 */
[----:B------:R-:W-:Y:S05]  /*00a0*/  @P0 EXIT ;  /* 0x000000000000094d */ /* 0x000fea0003800000 */
[----:B------:R-:W0:Y:S01]  /*00b0*/  LDC.64 R4, c[0x0][0x380] ;  /* 0x0000e000ff047b82 */ /* 0x000e220000000a00 */
[----:B------:R-:W1:Y:S01]  /*00c0*/  LDCU.64 UR4, c[0x0][0x358] ;  /* 0x00006b00ff0477ac */ /* 0x000e620008000a00 */
[----:B------:R-:W-:-:S05]  /*00d0*/  IADD3 R3, PT, PT, R0, -0x1, R9 ;  /* 0xffffffff00037810 */ /* 0x000fca0007ffe009 */
[----:B0-----:R-:W-:-:S04]  /*00e0*/  IMAD.WIDE R2, R3, 0x4, R4 ;  /* 0x0000000403027825 */ /* 0x001fc800078e0204 */
[----:B------:R-:W-:Y:S01]  /*00f0*/  IMAD.WIDE R4, R7, 0x4, R4 ;  /* 0x0000000407047825 */ /* 0x000fe200078e0204 */
[----:B-1----:R-:W2:Y:S04]  /*0100*/  LDG.E R0, desc[UR4][R2.64] ;  /* 0x0000000402007981 */ /* 0x002ea8000c1e1900 */
[----:B------:R-:W2:Y:S02]  /*0110*/  LDG.E R7, desc[UR4][R4.64+-0x4] ;  /* 0xfffffc0404077981 */ /* 0x000ea4000c1e1900 */
[----:B--2---:R-:W-:Y:S02]  /*0120*/  IADD3 R9, PT, PT, R0, R7, RZ ;  /* 0x0000000700097210 */ /* 0x004fe40007ffe0ff */
[----:B------:R-:W-:Y:S04]  /*0130*/  STG.E desc[UR4][R2.64], R7 ;  /* 0x0000000702007986 */ /* 0x000fe8000c101904 */
[----:B------:R-:W-:Y:S01]  /*0140*/  STG.E desc[UR4][R4.64+-0x4], R9 ;  /* 0xfffffc0904007986 */ /* 0x000fe2000c101904 */
[----:B------:R-:W-:Y:S05]  /*0150*/  EXIT ;  /* 0x000000000000794d */ /* 0x000fea0003800000 */
.L_x_1:
        /* <DEDUP_REMOVED lines=10> */
.L_x_4:


//--------------------- .text._Z7upsweepPiii      --------------------------
	.section	.text._Z7upsweepPiii,"ax",@progbits
	.align	128
        .global         _Z7upsweepPiii
        .type           _Z7upsweepPiii,@function
        .size           _Z7upsweepPiii,(.L_x_5 - _Z7upsweepPiii)
        .other          _Z7upsweepPiii,@"STO_CUDA_ENTRY STV_DEFAULT"
_Z7upsweepPiii:
.text._Z7upsweepPiii:
        /* <DEDUP_REMOVED lines=15> */
[----:B------:R-:W-:Y:S02]  /*00f0*/  IMAD.WIDE R4, R7, 0x4, R4 ;  /* 0x0000000407047825 */ /* 0x000fe400078e0204 */
[----:B-1----:R-:W2:Y:S04]  /*0100*/  LDG.E R2, desc[UR4][R2.64] ;  /* 0x0000000402027981 */ /* 0x002ea8000c1e1900 */
[----:B------:R-:W2:Y:S02]  /*0110*/  LDG.E R7, desc[UR4][R4.64+-0x4] ;  /* 0xfffffc0404077981 */ /* 0x000ea4000c1e1900 */
[----:B--2---:R-:W-:-:S05]  /*0120*/  IADD3 R7, PT, PT, R2, R7, RZ ;  /* 0x0000000702077210 */ /* 0x004fca0007ffe0ff */
[----:B------:R-:W-:Y:S01]  /*0130*/  STG.E desc[UR4][R4.64+-0x4], R7 ;  /* 0xfffffc0704007986 */ /* 0x000fe2000c101904 */
[----:B------:R-:W-:Y:S05]  /*0140*/  EXIT ;  /* 0x000000000000794d */ /* 0x000fea0003800000 */
.L_x_2:
        /* <DEDUP_REMOVED lines=11> */
.L_x_5:


//--------------------- .nv.shared.reserved.0     --------------------------
	.section	.nv.shared.reserved.0,"aw",@nobits
	.weak		__nv_reservedSMEM_offset_0_alias
	.size		__nv_reservedSMEM_offset_0_alias, 0, 64
	.other		__nv_reservedSMEM_offset_0_alias,@"STO_CUDA_RESERVED_SHARED STV_DEFAULT"
__nv_reservedSMEM_offset_0_alias:
	.zero		0
	.zero		64


//--------------------- .nv.constant0._Z14make_inclusivePiS_i --------------------------
	.section	.nv.constant0._Z14make_inclusivePiS_i,"a",@progbits
	.sectionflags	@""
	.align	4
.nv.constant0._Z14make_inclusivePiS_i:
	.zero		916


//--------------------- .nv.constant0._Z9downsweepPiii --------------------------
	.section	.nv.constant0._Z9downsweepPiii,"a",@progbits
	.sectionflags	@""
	.align	4
.nv.constant0._Z9downsweepPiii:
	.zero		912


//--------------------- .nv.constant0._Z7upsweepPiii --------------------------
	.section	.nv.constant0._Z7upsweepPiii,"a",@progbits
	.sectionflags	@""
	.align	4
.nv.constant0._Z7upsweepPiii:
	.zero		912


//--------------------- SYMBOLS --------------------------

	.type		.nv.reservedSmem.offset0,@object
	.size		.nv.reservedSmem.offset0,0x4
